//
// Generated by NVIDIA NVVM Compiler
//
// Compiler Build ID: CL-36424714
// Cuda compilation tools, release 13.0, V13.0.88
// Based on NVVM 20.0.0
//

.version 9.0
.target sm_100
.address_size 64

	// .globl	_Z23test_GlobalMemorykernelPfS_
.const .align 4 .b8 cangle[1440];

.visible .entry _Z23test_GlobalMemorykernelPfS_(
	.param .u64 .ptr .align 1 _Z23test_GlobalMemorykernelPfS__param_0,
	.param .u64 .ptr .align 1 _Z23test_GlobalMemorykernelPfS__param_1
)
{
	.reg .pred 	%p<2>;
	.reg .b32 	%r<9>;
	.reg .b32 	%f<24>;
	.reg .b64 	%rd<11>;

	ld.param.u64 	%rd5, [_Z23test_GlobalMemorykernelPfS__param_0];
	ld.param.u64 	%rd6, [_Z23test_GlobalMemorykernelPfS__param_1];
	cvta.to.global.u64 	%rd7, %rd6;
	cvta.to.global.u64 	%rd8, %rd5;
	mov.u32 	%r4, %ctaid.x;
	mov.u32 	%r5, %ntid.x;
	mov.u32 	%r6, %tid.x;
	mad.lo.s32 	%r7, %r4, %r5, %r6;
	mul.wide.s32 	%rd9, %r7, 4;
	add.s64 	%rd1, %rd8, %rd9;
	ld.global.f32 	%f23, [%rd1];
	add.s64 	%rd10, %rd7, 20;
	mov.b32 	%r8, 0;
$L__BB0_1:
	.pragma "nounroll";
	ld.global.f32 	%f4, [%rd10+-20];
	add.f32 	%f5, %f23, %f4;
	st.global.f32 	[%rd1], %f5;
	ld.global.f32 	%f6, [%rd10+-16];
	add.f32 	%f7, %f5, %f6;
	st.global.f32 	[%rd1], %f7;
	ld.global.f32 	%f8, [%rd10+-12];
	add.f32 	%f9, %f7, %f8;
	st.global.f32 	[%rd1], %f9;
	ld.global.f32 	%f10, [%rd10+-8];
	add.f32 	%f11, %f9, %f10;
	st.global.f32 	[%rd1], %f11;
	ld.global.f32 	%f12, [%rd10+-4];
	add.f32 	%f13, %f11, %f12;
	st.global.f32 	[%rd1], %f13;
	ld.global.f32 	%f14, [%rd10];
	add.f32 	%f15, %f13, %f14;
	st.global.f32 	[%rd1], %f15;
	ld.global.f32 	%f16, [%rd10+4];
	add.f32 	%f17, %f15, %f16;
	st.global.f32 	[%rd1], %f17;
	ld.global.f32 	%f18, [%rd10+8];
	add.f32 	%f19, %f17, %f18;
	st.global.f32 	[%rd1], %f19;
	ld.global.f32 	%f20, [%rd10+12];
	add.f32 	%f21, %f19, %f20;
	st.global.f32 	[%rd1], %f21;
	ld.global.f32 	%f22, [%rd10+16];
	add.f32 	%f23, %f21, %f22;
	st.global.f32 	[%rd1], %f23;
	add.s32 	%r8, %r8, 10;
	add.s64 	%rd10, %rd10, 40;
	setp.ne.s32 	%p1, %r8, 360;
	@%p1 bra 	$L__BB0_1;
	ret;

}
	// .globl	_Z25test_ConstantMemorykernelPf
.visible .entry _Z25test_ConstantMemorykernelPf(
	.param .u64 .ptr .align 1 _Z25test_ConstantMemorykernelPf_param_0
)
{
	.reg .pred 	%p<2>;
	.reg .b32 	%r<9>;
	.reg .b32 	%f<24>;
	.reg .b64 	%rd<10>;

	ld.param.u64 	%rd5, [_Z25test_ConstantMemorykernelPf_param_0];
	cvta.to.global.u64 	%rd6, %rd5;
	mov.u32 	%r4, %ctaid.x;
	mov.u32 	%r5, %ntid.x;
	mov.u32 	%r6, %tid.x;
	mad.lo.s32 	%r7, %r4, %r5, %r6;
	mul.wide.s32 	%rd7, %r7, 4;
	add.s64 	%rd1, %rd6, %rd7;
	ld.global.f32 	%f23, [%rd1];
	mov.u64 	%rd8, cangle;
	add.s64 	%rd9, %rd8, 20;
	mov.b32 	%r8, 0;
$L__BB1_1:
	.pragma "nounroll";
	ld.const.f32 	%f4, [%rd9+-20];
	add.f32 	%f5, %f23, %f4;
	ld.const.f32 	%f6, [%rd9+-16];
	add.f32 	%f7, %f5, %f6;
	ld.const.f32 	%f8, [%rd9+-12];
	add.f32 	%f9, %f7, %f8;
	ld.const.f32 	%f10, [%rd9+-8];
	add.f32 	%f11, %f9, %f10;
	ld.const.f32 	%f12, [%rd9+-4];
	add.f32 	%f13, %f11, %f12;
	ld.const.f32 	%f14, [%rd9];
	add.f32 	%f15, %f13, %f14;
	ld.const.f32 	%f16, [%rd9+4];
	add.f32 	%f17, %f15, %f16;
	ld.const.f32 	%f18, [%rd9+8];
	add.f32 	%f19, %f17, %f18;
	ld.const.f32 	%f20, [%rd9+12];
	add.f32 	%f21, %f19, %f20;
	ld.const.f32 	%f22, [%rd9+16];
	add.f32 	%f23, %f21, %f22;
	add.s32 	%r8, %r8, 10;
	add.s64 	%rd9, %rd9, 40;
	setp.ne.s32 	%p1, %r8, 360;
	@%p1 bra 	$L__BB1_1;
	st.global.f32 	[%rd1], %f23;
	ret;

}


// ===== COMPILED SASS (sm_100) =====

	.target	sm_100

	.elftype	@"ET_EXEC"


//--------------------- .note.nv.tkinfo           --------------------------
	.section	.note.nv.tkinfo,"",@"SHT_NOTE"
	.sectionflags	@"SHF_NOTE_NV_TKINFO"
	.tkinfo
        /*0018*/ 	.word	0x00000002
        /*0030*/ 	.string	""
        /*0030*/ 	.string	"ptxas"
        /*0030*/ 	.string	"Cuda compilation tools, release 13.0, V13.0.88"
        /*0030*/ 	.string	"Build cuda_13.0.r13.0/compiler.36424714_0"
        /*0030*/ 	.string	"-arch sm_100 -m 64 "



//--------------------- .note.nv.cuinfo           --------------------------
	.section	.note.nv.cuinfo,"",@"SHT_NOTE"
	.sectionflags	@"SHF_NOTE_NV_CUINFO"
        /*0018*/ 	.short	0x0002
        /*001a*/ 	.short	0x0064
        /*001c*/ 	.short	0x0082
	.zero		2


//--------------------- .nv.info                  --------------------------
	.section	.nv.info,"",@"SHT_CUDA_INFO"
	.align	4


	//----- nvinfo : EIATTR_REGCOUNT
	.align		4
        /*0000*/ 	.byte	0x04, 0x2f
        /*0002*/ 	.short	(.L_2 - .L_1)
	.align		4
.L_1:
        /*0004*/ 	.word	index@(_Z23test_GlobalMemorykernelPfS_)
        /*0008*/ 	.word	0x00000012


	//----- nvinfo : EIATTR_FRAME_SIZE
	.align		4
.L_2:
        /*000c*/ 	.byte	0x04, 0x11
        /*000e*/ 	.short	(.L_4 - .L_3)
	.align		4
.L_3:
        /*0010*/ 	.word	index@(_Z23test_GlobalMemorykernelPfS_)
        /*0014*/ 	.word	0x00000000


	//----- nvinfo : EIATTR_REGCOUNT
	.align		4
.L_4:
        /*0018*/ 	.byte	0x04, 0x2f
        /*001a*/ 	.short	(.L_6 - .L_5)
	.align		4
.L_5:
        /*001c*/ 	.word	index@(_Z25test_ConstantMemorykernelPf)
        /*0020*/ 	.word	0x00000008


	//----- nvinfo : EIATTR_FRAME_SIZE
	.align		4
.L_6:
        /*0024*/ 	.byte	0x04, 0x11
        /*0026*/ 	.short	(.L_8 - .L_7)
	.align		4
.L_7:
        /*0028*/ 	.word	index@(_Z25test_ConstantMemorykernelPf)
        /*002c*/ 	.word	0x00000000


	//----- nvinfo : EIATTR_MIN_STACK_SIZE
	.align		4
.L_8:
        /*0030*/ 	.byte	0x04, 0x12
        /*0032*/ 	.short	(.L_10 - .L_9)
	.align		4
.L_9:
        /*0034*/ 	.word	index@(_Z25test_ConstantMemorykernelPf)
        /*0038*/ 	.word	0x00000000


	//----- nvinfo : EIATTR_MIN_STACK_SIZE
	.align		4
.L_10:
        /*003c*/ 	.byte	0x04, 0x12
        /*003e*/ 	.short	(.L_12 - .L_11)
	.align		4
.L_11:
        /*0040*/ 	.word	index@(_Z23test_GlobalMemorykernelPfS_)
        /*0044*/ 	.word	0x00000000
.L_12:


//--------------------- .nv.compat                --------------------------
	.section	.nv.compat,"",@"SHT_CUDA_COMPAT_INFO"
	.align	4
        /*0000*/ 	.byte	0x02, 0x09, 0x00, 0x00, 0x02, 0x02, 0x01, 0x00, 0x02, 0x05, 0x05, 0x00, 0x03, 0x07, 0x01, 0x01
        /*0010*/ 	.byte	0x02, 0x03, 0x00, 0x00, 0x02, 0x06, 0x01, 0x00, 0x04, 0x0b, 0x08, 0x00, 0x09, 0x00, 0x00, 0x00
        /*0020*/ 	.byte	0x00, 0x00, 0x00, 0x00


//--------------------- .nv.info._Z25test_ConstantMemorykernelPf --------------------------
	.section	.nv.info._Z25test_ConstantMemorykernelPf,"",@"SHT_CUDA_INFO"
	.sectionflags	@""
	.align	4


	//----- nvinfo : EIATTR_CUDA_API_VERSION
	.align		4
        /*0000*/ 	.byte	0x04, 0x37
        /*0002*/ 	.short	(.L_14 - .L_13)
.L_13:
        /*0004*/ 	.word	0x00000082


	//----- nvinfo : EIATTR_KPARAM_INFO
	.align		4
.L_14:
        /*0008*/ 	.byte	0x04, 0x17
        /*000a*/ 	.short	(.L_16 - .L_15)
.L_15:
        /*000c*/ 	.word	0x00000000
        /*0010*/ 	.short	0x0000
        /*0012*/ 	.short	0x0000
        /*0014*/ 	.byte	0x00, 0xf5, 0x21, 0x00


	//----- nvinfo : EIATTR_SPARSE_MMA_MASK
	.align		4
.L_16:
        /*0018*/ 	.byte	0x03, 0x50
        /*001a*/ 	.short	0x0000


	//----- nvinfo : EIATTR_MAXREG_COUNT
	.align		4
        /*001c*/ 	.byte	0x03, 0x1b
        /*001e*/ 	.short	0x00ff


	//----- nvinfo : EIATTR_MERCURY_ISA_VERSION
	.align		4
        /*0020*/ 	.byte	0x03, 0x5f
        /*0022*/ 	.short	0x0101


	//----- nvinfo : EIATTR_VRC_CTA_INIT_COUNT
	.align		4
        /*0024*/ 	.byte	0x02, 0x4a
	.zero		1
	.zero		1


	//----- nvinfo : EIATTR_EXIT_INSTR_OFFSETS
	.align		4
        /*0028*/ 	.byte	0x04, 0x1c
        /*002a*/ 	.short	(.L_18 - .L_17)


	//   ....[0]....
.L_17:
        /*002c*/ 	.word	0x00000240


	//----- nvinfo : EIATTR_CBANK_PARAM_SIZE
	.align		4
.L_18:
        /*0030*/ 	.byte	0x03, 0x19
        /*0032*/ 	.short	0x0008


	//----- nvinfo : EIATTR_PARAM_CBANK
	.align		4
        /*0034*/ 	.byte	0x04, 0x0a
        /*0036*/ 	.short	(.L_20 - .L_19)
	.align		4
.L_19:
        /*0038*/ 	.word	index@(.nv.constant0._Z25test_ConstantMemorykernelPf)
        /*003c*/ 	.short	0x0380
        /*003e*/ 	.short	0x0008


	//----- nvinfo : EIATTR_SW_WAR
	.align		4
.L_20:
        /*0040*/ 	.byte	0x04, 0x36
        /*0042*/ 	.short	(.L_22 - .L_21)
.L_21:
        /*0044*/ 	.word	0x00000008
.L_22:


//--------------------- .nv.info._Z23test_GlobalMemorykernelPfS_ --------------------------
	.section	.nv.info._Z23test_GlobalMemorykernelPfS_,"",@"SHT_CUDA_INFO"
	.sectionflags	@""
	.align	4


	//----- nvinfo : EIATTR_CUDA_API_VERSION
	.align		4
        /*0000*/ 	.byte	0x04, 0x37
        /*0002*/ 	.short	(.L_24 - .L_23)
.L_23:
        /*0004*/ 	.word	0x00000082


	//----- nvinfo : EIATTR_KPARAM_INFO
	.align		4
.L_24:
        /*0008*/ 	.byte	0x04, 0x17
        /*000a*/ 	.short	(.L_26 - .L_25)
.L_25:
        /*000c*/ 	.word	0x00000000
        /*0010*/ 	.short	0x0001
        /*0012*/ 	.short	0x0008
        /*0014*/ 	.byte	0x00, 0xf5, 0x21, 0x00


	//----- nvinfo : EIATTR_KPARAM_INFO
	.align		4
.L_26:
        /*0018*/ 	.byte	0x04, 0x17
        /*001a*/ 	.short	(.L_28 - .L_27)
.L_27:
        /*001c*/ 	.word	0x00000000
        /*0020*/ 	.short	0x0000
        /*0022*/ 	.short	0x0000
        /*0024*/ 	.byte	0x00, 0xf5, 0x21, 0x00


	//----- nvinfo : EIATTR_SPARSE_MMA_MASK
	.align		4
.L_28:
        /*0028*/ 	.byte	0x03, 0x50
        /*002a*/ 	.short	0x0000


	//----- nvinfo : EIATTR_MAXREG_COUNT
	.align		4
        /*002c*/ 	.byte	0x03, 0x1b
        /*002e*/ 	.short	0x00ff


	//----- nvinfo : EIATTR_MERCURY_ISA_VERSION
	.align		4
        /*0030*/ 	.byte	0x03, 0x5f
        /*0032*/ 	.short	0x0101


	//----- nvinfo : EIATTR_VRC_CTA_INIT_COUNT
	.align		4
        /*0034*/ 	.byte	0x02, 0x4a
	.zero		1
	.zero		1


	//----- nvinfo : EIATTR_EXIT_INSTR_OFFSETS
	.align		4
        /*0038*/ 	.byte	0x04, 0x1c
        /*003a*/ 	.short	(.L_30 - .L_29)


	//   ....[0]....
.L_29:
        /*003c*/ 	.word	0x00000340


	//----- nvinfo : EIATTR_CBANK_PARAM_SIZE
	.align		4
.L_30:
        /*0040*/ 	.byte	0x03, 0x19
        /*0042*/ 	.short	0x0010


	//----- nvinfo : EIATTR_PARAM_CBANK
	.align		4
        /*0044*/ 	.byte	0x04, 0x0a
        /*0046*/ 	.short	(.L_32 - .L_31)
	.align		4
.L_31:
        /*0048*/ 	.word	index@(.nv.constant0._Z23test_GlobalMemorykernelPfS_)
        /*004c*/ 	.short	0x0380
        /*004e*/ 	.short	0x0010


	//----- nvinfo : EIATTR_SW_WAR
	.align		4
.L_32:
        /*0050*/ 	.byte	0x04, 0x36
        /*0052*/ 	.short	(.L_34 - .L_33)
.L_33:
        /*0054*/ 	.word	0x00000008
.L_34:


//--------------------- .nv.callgraph             --------------------------
	.section	.nv.callgraph,"",@"SHT_CUDA_CALLGRAPH"
	.align	4
	.sectionentsize	8
	.align		4
        /*0000*/ 	.word	0x00000000
	.align		4
        /*0004*/ 	.word	0xffffffff
	.align		4
        /*0008*/ 	.word	0x00000000
	.align		4
        /*000c*/ 	.word	0xfffffffe
	.align		4
        /*0010*/ 	.word	0x00000000
	.align		4
        /*0014*/ 	.word	0xfffffffd
	.align		4
        /*0018*/ 	.word	0x00000000
	.align		4
        /*001c*/ 	.word	0xfffffffc


//--------------------- .nv.constant3             --------------------------
	.section	.nv.constant3,"a",@progbits
	.align	4
.nv.constant3:
	.type		cangle,@object
	.size		cangle,(.L_0 - cangle)
cangle:
	.zero		1440
.L_0:


//--------------------- .text._Z25test_ConstantMemorykernelPf --------------------------
	.section	.text._Z25test_ConstantMemorykernelPf,"ax",@progbits
	.align	128
        .global         _Z25test_ConstantMemorykernelPf
        .type           _Z25test_ConstantMemorykernelPf,@function
        .size           _Z25test_ConstantMemorykernelPf,(.L_x_4 - _Z25test_ConstantMemorykernelPf)
        .other          _Z25test_ConstantMemorykernelPf,@"STO_CUDA_ENTRY STV_DEFAULT"
_Z25test_ConstantMemorykernelPf:
.text._Z25test_ConstantMemorykernelPf:
[----:B------:R-:W-:Y:S01]  /*0000*/  LDC R1, c[0x0][0x37c] ;  /* 0x0000df00ff017b82 */ /* 0x000fe20000000800 */
[----:B------:R-:W0:Y:S07]  /*0010*/  S2R R0, SR_TID.X ;  /* 0x0000000000007919 */ /* 0x000e2e0000002100 */
[----:B------:R-:W0:Y:S01]  /*0020*/  S2UR UR4, SR_CTAID.X ;  /* 0x00000000000479c3 */ /* 0x000e220000002500 */
[----:B------:R-:W1:Y:S07]  /*0030*/  LDCU.64 UR10, c[0x0][0x358] ;  /* 0x00006b00ff0a77ac */ /* 0x000e6e0008000a00 */
[----:B------:R-:W0:Y:S08]  /*0040*/  LDC R5, c[0x0][0x360] ;  /* 0x0000d800ff057b82 */ /* 0x000e300000000800 */
[----:B------:R-:W2:Y:S01]  /*0050*/  LDC.64 R2, c[0x0][0x380] ;  /* 0x0000e000ff027b82 */ /* 0x000ea20000000a00 */
[----:B0-----:R-:W-:-:S04]  /*0060*/  IMAD R5, R5, UR4, R0 ;  /* 0x0000000405057c24 */ /* 0x001fc8000f8e0200 */
[----:B--2---:R-:W-:-:S05]  /*0070*/  IMAD.WIDE R2, R5, 0x4, R2 ;  /* 0x0000000405027825 */ /* 0x004fca00078e0202 */
[----:B-1----:R0:W5:Y:S01]  /*0080*/  LDG.E R5, desc[UR10][R2.64] ;  /* 0x0000000a02057981 */ /* 0x002162000c1e1900 */
[----:B------:R-:W-:Y:S01]  /*0090*/  UMOV UR12, 0x14 ;  /* 0x00000014000c7882 */ /* 0x000fe20000000000 */
[----:B------:R-:W-:-:S05]  /*00a0*/  UMOV UR4, URZ ;  /* 0x000000ff00047c82 */ /* 0x000fca0008000000 */
.L_x_0:
[----:B------:R-:W1:Y:S01]  /*00b0*/  LDCU UR5, c[0x3][UR12+-0x14] ;  /* 0x00fffd800c0577ac */ /* 0x000e620008000800 */
[----:B------:R-:W2:Y:S01]  /*00c0*/  LDCU UR6, c[0x3][UR12+-0x10] ;  /* 0x00fffe000c0677ac */ /* 0x000ea20008000800 */
[----:B------:R-:W3:Y:S01]  /*00d0*/  LDCU UR7, c[0x3][UR12+-0xc] ;  /* 0x00fffe800c0777ac */ /* 0x000ee20008000800 */
[----:B------:R-:W4:Y:S01]  /*00e0*/  LDCU UR8, c[0x3][UR12+-0x8] ;  /* 0x00ffff000c0877ac */ /* 0x000f220008000800 */
[----:B------:R-:W0:Y:S01]  /*00f0*/  LDCU UR9, c[0x3][UR12+-0x4] ;  /* 0x00ffff800c0977ac */ /* 0x000e220008000800 */
[----:B-1---5:R-:W-:Y:S01]  /*0100*/  FADD R5, R5, UR5 ;  /* 0x0000000505057e21 */ /* 0x022fe20008000000 */
[----:B------:R-:W1:Y:S03]  /*0110*/  LDCU UR5, c[0x3][UR12] ;  /* 0x00c000000c0577ac */ /* 0x000e660008000800 */
[----:B--2---:R-:W-:Y:S01]  /*0120*/  FADD R5, R5, UR6 ;  /* 0x0000000605057e21 */ /* 0x004fe20008000000 */
[----:B------:R-:W2:Y:S03]  /*0130*/  LDCU UR6, c[0x3][UR12+0x4] ;  /* 0x00c000800c0677ac */ /* 0x000ea60008000800 */
[----:B---3--:R-:W-:Y:S01]  /*0140*/  FADD R5, R5, UR7 ;  /* 0x0000000705057e21 */ /* 0x008fe20008000000 */
[----:B------:R-:W3:Y:S03]  /*0150*/  LDCU UR7, c[0x3][UR12+0x8] ;  /* 0x00c001000c0777ac */ /* 0x000ee60008000800 */
[----:B----4-:R-:W-:Y:S01]  /*0160*/  FADD R5, R5, UR8 ;  /* 0x0000000805057e21 */ /* 0x010fe20008000000 */
[----:B------:R-:W4:Y:S03]  /*0170*/  LDCU UR8, c[0x3][UR12+0xc] ;  /* 0x00c001800c0877ac */ /* 0x000f260008000800 */
[----:B0-----:R-:W-:Y:S01]  /*0180*/  FADD R5, R5, UR9 ;  /* 0x0000000905057e21 */ /* 0x001fe20008000000 */
[----:B------:R-:W0:Y:S03]  /*0190*/  LDCU UR9, c[0x3][UR12+0x10] ;  /* 0x00c002000c0977ac */ /* 0x000e260008000800 */
[----:B-1----:R-:W-:Y:S01]  /*01a0*/  FADD R5, R5, UR5 ;  /* 0x0000000505057e21 */ /* 0x002fe20008000000 */
[----:B------:R-:W-:-:S03]  /*01b0*/  UIADD3 UR4, UPT, UPT, UR4, 0xa, URZ ;  /* 0x0000000a04047890 */ /* 0x000fc6000fffe0ff */
[----:B--2---:R-:W-:Y:S01]  /*01c0*/  FADD R5, R5, UR6 ;  /* 0x0000000605057e21 */ /* 0x004fe20008000000 */
[----:B------:R-:W-:Y:S02]  /*01d0*/  UIADD3 UR12, UPT, UPT, UR12, 0x28, URZ ;  /* 0x000000280c0c7890 */ /* 0x000fe4000fffe0ff */
[----:B------:R-:W-:Y:S01]  /*01e0*/  UISETP.NE.AND UP0, UPT, UR4, 0x168, UPT ;  /* 0x000001680400788c */ /* 0x000fe2000bf05270 */
[----:B---3--:R-:W-:-:S04]  /*01f0*/  FADD R5, R5, UR7 ;  /* 0x0000000705057e21 */ /* 0x008fc80008000000 */
[----:B----4-:R-:W-:-:S04]  /*0200*/  FADD R5, R5, UR8 ;  /* 0x0000000805057e21 */ /* 0x010fc80008000000 */
[----:B0-----:R-:W-:Y:S01]  /*0210*/  FADD R5, R5, UR9 ;  /* 0x0000000905057e21 */ /* 0x001fe20008000000 */
[----:B------:R-:W-:Y:S06]  /*0220*/  BRA.U UP0, `(.L_x_0) ;  /* 0xfffffffd00a07547 */ /* 0x000fec000b83ffff */
[----:B------:R-:W-:Y:S01]  /*0230*/  STG.E desc[UR10][R2.64], R5 ;  /* 0x0000000502007986 */ /* 0x000fe2000c10190a */
[----:B------:R-:W-:Y:S05]  /*0240*/  EXIT ;  /* 0x000000000000794d */ /* 0x000fea0003800000 */
.L_x_1:
[----:B------:R-:W-:-:S00]  /*0250*/  BRA `(.L_x_1) ;  /* 0xfffffffc00fc7947 */ /* 0x000fc0000383ffff */
[----:B------:R-:W-:-:S00]  /*0260*/  NOP ;  /* 0x0000000000007918 */ /* 0x000fc00000000000 */
        /* <DEDUP_REMOVED lines=9> */
.L_x_4:


//--------------------- .text._Z23test_GlobalMemorykernelPfS_ --------------------------
	.section	.text._Z23test_GlobalMemorykernelPfS_,"ax",@progbits
	.align	128
        .global         _Z23test_GlobalMemorykernelPfS_
        .type           _Z23test_GlobalMemorykernelPfS_,@function
        .size           _Z23test_GlobalMemorykernelPfS_,(.L_x_5 - _Z23test_GlobalMemorykernelPfS_)
        .other          _Z23test_GlobalMemorykernelPfS_,@"STO_CUDA_ENTRY STV_DEFAULT"
_Z23test_GlobalMemorykernelPfS_:
.text._Z23test_GlobalMemorykernelPfS_:
[----:B------:R-:W-:Y:S01]  /*0000*/  LDC R1, c[0x0][0x37c] ;  /* 0x0000df00ff017b82 */ /* 0x000fe20000000800 */
[----:B------:R-:W0:Y:S07]  /*0010*/  S2R R0, SR_TID.X ;  /* 0x0000000000007919 */ /* 0x000e2e0000002100 */
[----:B------:R-:W0:Y:S01]  /*0020*/  S2UR UR4, SR_CTAID.X ;  /* 0x00000000000479c3 */ /* 0x000e220000002500 */
[----:B------:R-:W1:Y:S07]  /*0030*/  LDCU.64 UR6, c[0x0][0x358] ;  /* 0x00006b00ff0677ac */ /* 0x000e6e0008000a00 */
[----:B------:R-:W0:Y:S08]  /*0040*/  LDC R5, c[0x0][0x360] ;  /* 0x0000d800ff057b82 */ /* 0x000e300000000800 */
[----:B------:R-:W2:Y:S01]  /*0050*/  LDC.64 R2, c[0x0][0x380] ;  /* 0x0000e000ff027b82 */ /* 0x000ea20000000a00 */
[----:B0-----:R-:W-:Y:S01]  /*0060*/  IMAD R5, R5, UR4, R0 ;  /* 0x0000000405057c24 */ /* 0x001fe2000f8e0200 */
[----:B------:R-:W0:Y:S03]  /*0070*/  LDCU.64 UR4, c[0x0][0x388] ;  /* 0x00007100ff0477ac */ /* 0x000e260008000a00 */
[----:B--2---:R-:W-:-:S05]  /*0080*/  IMAD.WIDE R2, R5, 0x4, R2 ;  /* 0x0000000405027825 */ /* 0x004fca00078e0202 */
[----:B-1----:R1:W5:Y:S01]  /*0090*/  LDG.E R7, desc[UR6][R2.64] ;  /* 0x0000000602077981 */ /* 0x002362000c1e1900 */
[----:B0-----:R-:W-:-:S04]  /*00a0*/  UIADD3 UR4, UP0, UPT, UR4, 0x14, URZ ;  /* 0x0000001404047890 */ /* 0x001fc8000ff1e0ff */
[----:B------:R-:W-:Y:S02]  /*00b0*/  UIADD3.X UR5, UPT, UPT, URZ, UR5, URZ, UP0, !UPT ;  /* 0x00000005ff057290 */ /* 0x000fe400087fe4ff */
[----:B------:R-:W-:Y:S01]  /*00c0*/  MOV R0, UR4 ;  /* 0x0000000400007c02 */ /* 0x000fe20008000f00 */
[----:B------:R-:W-:-:S03]  /*00d0*/  UMOV UR4, URZ ;  /* 0x000000ff00047c82 */ /* 0x000fc60008000000 */
[----:B-1----:R-:W-:-:S07]  /*00e0*/  MOV R9, UR5 ;  /* 0x0000000500097c02 */ /* 0x002fce0008000f00 */
.L_x_2:
[----:B------:R-:W-:Y:S02]  /*00f0*/  MOV R4, R0 ;  /* 0x0000000000047202 */ /* 0x000fe40000000f00 */
[----:B------:R-:W-:-:S05]  /*0100*/  MOV R5, R9 ;  /* 0x0000000900057202 */ /* 0x000fca0000000f00 */
[----:B--2---:R-:W2:Y:S02]  /*0110*/  LDG.E R0, desc[UR6][R4.64+-0x14] ;  /* 0xffffec0604007981 */ /* 0x004ea4000c1e1900 */
[----:B--2--5:R-:W-:-:S05]  /*0120*/  FADD R7, R0, R7 ;  /* 0x0000000700077221 */ /* 0x024fca0000000000 */
[----:B------:R0:W-:Y:S04]  /*0130*/  STG.E desc[UR6][R2.64], R7 ;  /* 0x0000000702007986 */ /* 0x0001e8000c101906 */
[----:B------:R-:W2:Y:S02]  /*0140*/  LDG.E R0, desc[UR6][R4.64+-0x10] ;  /* 0xfffff00604007981 */ /* 0x000ea4000c1e1900 */
[----:B--2---:R-:W-:-:S05]  /*0150*/  FADD R9, R7, R0 ;  /* 0x0000000007097221 */ /* 0x004fca0000000000 */
[----:B------:R1:W-:Y:S04]  /*0160*/  STG.E desc[UR6][R2.64], R9 ;  /* 0x0000000902007986 */ /* 0x0003e8000c101906 */
[----:B------:R-:W2:Y:S02]  /*0170*/  LDG.E R0, desc[UR6][R4.64+-0xc] ;  /* 0xfffff40604007981 */ /* 0x000ea4000c1e1900 */
[----:B--2---:R-:W-:-:S05]  /*0180*/  FADD R11, R9, R0 ;  /* 0x00000000090b7221 */ /* 0x004fca0000000000 */
[----:B------:R2:W-:Y:S04]  /*0190*/  STG.E desc[UR6][R2.64], R11 ;  /* 0x0000000b02007986 */ /* 0x0005e8000c101906 */
[----:B------:R-:W3:Y:S02]  /*01a0*/  LDG.E R0, desc[UR6][R4.64+-0x8] ;  /* 0xfffff80604007981 */ /* 0x000ee4000c1e1900 */
[----:B---3--:R-:W-:-:S05]  /*01b0*/  FADD R13, R11, R0 ;  /* 0x000000000b0d7221 */ /* 0x008fca0000000000 */
[----:B------:R3:W-:Y:S04]  /*01c0*/  STG.E desc[UR6][R2.64], R13 ;  /* 0x0000000d02007986 */ /* 0x0007e8000c101906 */
[----:B------:R-:W0:Y:S02]  /*01d0*/  LDG.E R0, desc[UR6][R4.64+-0x4] ;  /* 0xfffffc0604007981 */ /* 0x000e24000c1e1900 */
[----:B0-----:R-:W-:-:S05]  /*01e0*/  FADD R7, R13, R0 ;  /* 0x000000000d077221 */ /* 0x001fca0000000000 */
[----:B------:R0:W-:Y:S04]  /*01f0*/  STG.E desc[UR6][R2.64], R7 ;  /* 0x0000000702007986 */ /* 0x0001e8000c101906 */
[----:B------:R-:W1:Y:S02]  /*0200*/  LDG.E R0, desc[UR6][R4.64] ;  /* 0x0000000604007981 */ /* 0x000e64000c1e1900 */
[----:B-1----:R-:W-:-:S05]  /*0210*/  FADD R9, R7, R0 ;  /* 0x0000000007097221 */ /* 0x002fca0000000000 */
[----:B------:R1:W-:Y:S04]  /*0220*/  STG.E desc[UR6][R2.64], R9 ;  /* 0x0000000902007986 */ /* 0x0003e8000c101906 */
[----:B------:R-:W2:Y:S02]  /*0230*/  LDG.E R0, desc[UR6][R4.64+0x4] ;  /* 0x0000040604007981 */ /* 0x000ea4000c1e1900 */
[----:B--2---:R-:W-:-:S05]  /*0240*/  FADD R11, R9, R0 ;  /* 0x00000000090b7221 */ /* 0x004fca0000000000 */
[----:B------:R2:W-:Y:S04]  /*0250*/  STG.E desc[UR6][R2.64], R11 ;  /* 0x0000000b02007986 */ /* 0x0005e8000c101906 */
[----:B------:R-:W3:Y:S02]  /*0260*/  LDG.E R0, desc[UR6][R4.64+0x8] ;  /* 0x0000080604007981 */ /* 0x000ee4000c1e1900 */
[----:B---3--:R-:W-:-:S05]  /*0270*/  FADD R13, R11, R0 ;  /* 0x000000000b0d7221 */ /* 0x008fca0000000000 */
[----:B------:R2:W-:Y:S04]  /*0280*/  STG.E desc[UR6][R2.64], R13 ;  /* 0x0000000d02007986 */ /* 0x0005e8000c101906 */
[----:B------:R-:W3:Y:S02]  /*0290*/  LDG.E R0, desc[UR6][R4.64+0xc] ;  /* 0x00000c0604007981 */ /* 0x000ee4000c1e1900 */
[----:B---3--:R-:W-:-:S05]  /*02a0*/  FADD R15, R13, R0 ;  /* 0x000000000d0f7221 */ /* 0x008fca0000000000 */
[----:B------:R2:W-:Y:S04]  /*02b0*/  STG.E desc[UR6][R2.64], R15 ;  /* 0x0000000f02007986 */ /* 0x0005e8000c101906 */
[----:B------:R-:W0:Y:S01]  /*02c0*/  LDG.E R0, desc[UR6][R4.64+0x10] ;  /* 0x0000100604007981 */ /* 0x000e22000c1e1900 */
[----:B------:R-:W-:-:S04]  /*02d0*/  UIADD3 UR4, UPT, UPT, UR4, 0xa, URZ ;  /* 0x0000000a04047890 */ /* 0x000fc8000fffe0ff */
[----:B------:R-:W-:Y:S01]  /*02e0*/  UISETP.NE.AND UP0, UPT, UR4, 0x168, UPT ;  /* 0x000001680400788c */ /* 0x000fe2000bf05270 */
[----:B0-----:R-:W-:Y:S01]  /*02f0*/  FADD R7, R15, R0 ;  /* 0x000000000f077221 */ /* 0x001fe20000000000 */
[----:B------:R-:W-:-:S04]  /*0300*/  IADD3 R0, P0, PT, R4, 0x28, RZ ;  /* 0x0000002804007810 */ /* 0x000fc80007f1e0ff */
[----:B------:R2:W-:Y:S01]  /*0310*/  STG.E desc[UR6][R2.64], R7 ;  /* 0x0000000702007986 */ /* 0x0005e2000c101906 */
[----:B-1----:R-:W-:Y:S02]  /*0320*/  IADD3.X R9, PT, PT, RZ, R5, RZ, P0, !PT ;  /* 0x00000005ff097210 */ /* 0x002fe400007fe4ff */
[----:B------:R-:W-:Y:S06]  /*0330*/  BRA.U UP0, `(.L_x_2) ;  /* 0xfffffffd006c7547 */ /* 0x000fec000b83ffff */
[----:B------:R-:W-:Y:S05]  /*0340*/  EXIT ;  /* 0x000000000000794d */ /* 0x000fea0003800000 */
.L_x_3:
        /* <DEDUP_REMOVED lines=11> */
.L_x_5:


//--------------------- .nv.shared.reserved.0     --------------------------
	.section	.nv.shared.reserved.0,"aw",@nobits
	.weak		__nv_reservedSMEM_offset_0_alias
	.size		__nv_reservedSMEM_offset_0_alias, 0, 64
	.other		__nv_reservedSMEM_offset_0_alias,@"STO_CUDA_RESERVED_SHARED STV_DEFAULT"
__nv_reservedSMEM_offset_0_alias:
	.zero		0
	.zero		64


//--------------------- .nv.constant0._Z25test_ConstantMemorykernelPf --------------------------
	.section	.nv.constant0._Z25test_ConstantMemorykernelPf,"a",@progbits
	.sectionflags	@""
	.align	4
.nv.constant0._Z25test_ConstantMemorykernelPf:
	.zero		904


//--------------------- .nv.constant0._Z23test_GlobalMemorykernelPfS_ --------------------------
	.section	.nv.constant0._Z23test_GlobalMemorykernelPfS_,"a",@progbits
	.sectionflags	@""
	.align	4
.nv.constant0._Z23test_GlobalMemorykernelPfS_:
	.zero		912


//--------------------- SYMBOLS --------------------------

	.type		.nv.reservedSmem.offset0,@object
	.size		.nv.reservedSmem.offset0,0x4
